//
// Generated by NVIDIA NVVM Compiler
//
// Compiler Build ID: CL-36424714
// Cuda compilation tools, release 13.0, V13.0.88
// Based on NVVM 20.0.0
//

.version 9.0
.target sm_100
.address_size 64

	// .globl	kernel

.visible .entry kernel(
	.param .u64 .ptr .align 1 kernel_param_0,
	.param .u64 .ptr .align 1 kernel_param_1
)
{
	.reg .pred 	%p<8>;
	.reg .b32 	%r<20>;
	.reg .b32 	%f<11>;
	.reg .b64 	%rd<9>;

	ld.param.u64 	%rd2, [kernel_param_0];
	ld.param.u64 	%rd3, [kernel_param_1];
	cvta.to.global.u64 	%rd1, %rd2;
	cvta.to.global.u64 	%rd4, %rd3;
	mov.u32 	%r7, %tid.x;
	mov.u32 	%r8, %tid.y;
	mov.u32 	%r9, %ntid.x;
	mad.lo.s32 	%r10, %r8, %r9, %r7;
	mov.u32 	%r11, %tid.z;
	mov.u32 	%r12, %ntid.y;
	mul.lo.s32 	%r13, %r9, %r12;
	mad.lo.s32 	%r1, %r13, %r11, %r10;
	mov.u32 	%r14, %ntid.z;
	mul.lo.s32 	%r2, %r13, %r14;
	ld.global.u32 	%r15, [%rd4];
	shl.b32 	%r16, %r15, 1;
	mul.wide.u32 	%rd5, %r16, 4;
	add.s64 	%rd6, %rd4, %rd5;
	ld.global.u32 	%r3, [%rd6+4];
	setp.ge.u32 	%p1, %r1, %r3;
	mov.f32 	%f10, 0f00000000;
	@%p1 bra 	$L__BB0_2;
	mul.wide.u32 	%rd7, %r1, 4;
	add.s64 	%rd8, %rd1, %rd7;
	ld.global.f32 	%f10, [%rd8];
$L__BB0_2:
	setp.lt.u32 	%p2, %r2, 2;
	@%p2 bra 	$L__BB0_5;
	min.u32 	%r19, %r2, 32;
$L__BB0_4:
	shr.u32 	%r6, %r19, 1;
	mov.b32 	%r17, %f10;
	shfl.sync.down.b32	%r18|%p3, %r17, %r6, 31, -1;
	mov.b32 	%f7, %r18;
	add.f32 	%f10, %f10, %f7;
	setp.gt.u32 	%p4, %r19, 3;
	mov.u32 	%r19, %r6;
	@%p4 bra 	$L__BB0_4;
$L__BB0_5:
	setp.ne.s32 	%p5, %r1, 0;
	setp.eq.s32 	%p6, %r3, 0;
	or.pred  	%p7, %p5, %p6;
	@%p7 bra 	$L__BB0_7;
	st.global.f32 	[%rd1], %f10;
$L__BB0_7:
	ret;

}


// ===== COMPILED SASS (sm_100) =====

	.target	sm_100

	.elftype	@"ET_EXEC"


//--------------------- .note.nv.tkinfo           --------------------------
	.section	.note.nv.tkinfo,"",@"SHT_NOTE"
	.sectionflags	@"SHF_NOTE_NV_TKINFO"
	.tkinfo
        /*0018*/ 	.word	0x00000002
        /*0030*/ 	.string	""
        /*0030*/ 	.string	"ptxas"
        /*0030*/ 	.string	"Cuda compilation tools, release 13.0, V13.0.88"
        /*0030*/ 	.string	"Build cuda_13.0.r13.0/compiler.36424714_0"
        /*0030*/ 	.string	"-arch sm_100 -m 64 "



//--------------------- .note.nv.cuinfo           --------------------------
	.section	.note.nv.cuinfo,"",@"SHT_NOTE"
	.sectionflags	@"SHF_NOTE_NV_CUINFO"
        /*0018*/ 	.short	0x0002
        /*001a*/ 	.short	0x0064
        /*001c*/ 	.short	0x0082
	.zero		2


//--------------------- .nv.info                  --------------------------
	.section	.nv.info,"",@"SHT_CUDA_INFO"
	.align	4


	//----- nvinfo : EIATTR_REGCOUNT
	.align		4
        /*0000*/ 	.byte	0x04, 0x2f
        /*0002*/ 	.short	(.L_1 - .L_0)
	.align		4
.L_0:
        /*0004*/ 	.word	index@(kernel)
        /*0008*/ 	.word	0x0000000c


	//----- nvinfo : EIATTR_FRAME_SIZE
	.align		4
.L_1:
        /*000c*/ 	.byte	0x04, 0x11
        /*000e*/ 	.short	(.L_3 - .L_2)
	.align		4
.L_2:
        /*0010*/ 	.word	index@(kernel)
        /*0014*/ 	.word	0x00000000


	//----- nvinfo : EIATTR_MIN_STACK_SIZE
	.align		4
.L_3:
        /*0018*/ 	.byte	0x04, 0x12
        /*001a*/ 	.short	(.L_5 - .L_4)
	.align		4
.L_4:
        /*001c*/ 	.word	index@(kernel)
        /*0020*/ 	.word	0x00000000
.L_5:


//--------------------- .nv.compat                --------------------------
	.section	.nv.compat,"",@"SHT_CUDA_COMPAT_INFO"
	.align	4
        /*0000*/ 	.byte	0x02, 0x09, 0x00, 0x00, 0x02, 0x02, 0x01, 0x00, 0x02, 0x05, 0x05, 0x00, 0x03, 0x07, 0x01, 0x01
        /*0010*/ 	.byte	0x02, 0x03, 0x00, 0x00, 0x02, 0x06, 0x01, 0x00, 0x04, 0x0b, 0x08, 0x00, 0x09, 0x00, 0x00, 0x00
        /*0020*/ 	.byte	0x00, 0x00, 0x00, 0x00


//--------------------- .nv.info.kernel           --------------------------
	.section	.nv.info.kernel,"",@"SHT_CUDA_INFO"
	.sectionflags	@""
	.align	4


	//----- nvinfo : EIATTR_CUDA_API_VERSION
	.align		4
        /*0000*/ 	.byte	0x04, 0x37
        /*0002*/ 	.short	(.L_7 - .L_6)
.L_6:
        /*0004*/ 	.word	0x00000082


	//----- nvinfo : EIATTR_KPARAM_INFO
	.align		4
.L_7:
        /*0008*/ 	.byte	0x04, 0x17
        /*000a*/ 	.short	(.L_9 - .L_8)
.L_8:
        /*000c*/ 	.word	0x00000000
        /*0010*/ 	.short	0x0001
        /*0012*/ 	.short	0x0008
        /*0014*/ 	.byte	0x00, 0xf5, 0x21, 0x00


	//----- nvinfo : EIATTR_KPARAM_INFO
	.align		4
.L_9:
        /*0018*/ 	.byte	0x04, 0x17
        /*001a*/ 	.short	(.L_11 - .L_10)
.L_10:
        /*001c*/ 	.word	0x00000000
        /*0020*/ 	.short	0x0000
        /*0022*/ 	.short	0x0000
        /*0024*/ 	.byte	0x00, 0xf5, 0x21, 0x00


	//----- nvinfo : EIATTR_SPARSE_MMA_MASK
	.align		4
.L_11:
        /*0028*/ 	.byte	0x03, 0x50
        /*002a*/ 	.short	0x0000


	//----- nvinfo : EIATTR_MAXREG_COUNT
	.align		4
        /*002c*/ 	.byte	0x03, 0x1b
        /*002e*/ 	.short	0x00ff


	//----- nvinfo : EIATTR_MERCURY_ISA_VERSION
	.align		4
        /*0030*/ 	.byte	0x03, 0x5f
        /*0032*/ 	.short	0x0101


	//----- nvinfo : EIATTR_COOP_GROUP_MASK_REGIDS
	.align		4
        /*0034*/ 	.byte	0x04, 0x29
        /*0036*/ 	.short	(.L_13 - .L_12)


	//   ....[0]....
.L_12:
        /*0038*/ 	.word	0xffffffff


	//----- nvinfo : EIATTR_COOP_GROUP_INSTR_OFFSETS
	.align		4
.L_13:
        /*003c*/ 	.byte	0x04, 0x28
        /*003e*/ 	.short	(.L_15 - .L_14)


	//   ....[0]....
.L_14:
        /*0040*/ 	.word	0x00000240


	//----- nvinfo : EIATTR_VRC_CTA_INIT_COUNT
	.align		4
.L_15:
        /*0044*/ 	.byte	0x02, 0x4a
	.zero		1
	.zero		1


	//----- nvinfo : EIATTR_EXIT_INSTR_OFFSETS
	.align		4
        /*0048*/ 	.byte	0x04, 0x1c
        /*004a*/ 	.short	(.L_17 - .L_16)


	//   ....[0]....
.L_16:
        /*004c*/ 	.word	0x00000270


	//   ....[1]....
        /*0050*/ 	.word	0x000002a0


	//----- nvinfo : EIATTR_CRS_STACK_SIZE
	.align		4
.L_17:
        /*0054*/ 	.byte	0x04, 0x1e
        /*0056*/ 	.short	(.L_19 - .L_18)
.L_18:
        /*0058*/ 	.word	0x00000000


	//----- nvinfo : EIATTR_CBANK_PARAM_SIZE
	.align		4
.L_19:
        /*005c*/ 	.byte	0x03, 0x19
        /*005e*/ 	.short	0x0010


	//----- nvinfo : EIATTR_PARAM_CBANK
	.align		4
        /*0060*/ 	.byte	0x04, 0x0a
        /*0062*/ 	.short	(.L_21 - .L_20)
	.align		4
.L_20:
        /*0064*/ 	.word	index@(.nv.constant0.kernel)
        /*0068*/ 	.short	0x0380
        /*006a*/ 	.short	0x0010


	//----- nvinfo : EIATTR_SW_WAR
	.align		4
.L_21:
        /*006c*/ 	.byte	0x04, 0x36
        /*006e*/ 	.short	(.L_23 - .L_22)
.L_22:
        /*0070*/ 	.word	0x00000008
.L_23:


//--------------------- .nv.callgraph             --------------------------
	.section	.nv.callgraph,"",@"SHT_CUDA_CALLGRAPH"
	.align	4
	.sectionentsize	8
	.align		4
        /*0000*/ 	.word	0x00000000
	.align		4
        /*0004*/ 	.word	0xffffffff
	.align		4
        /*0008*/ 	.word	0x00000000
	.align		4
        /*000c*/ 	.word	0xfffffffe
	.align		4
        /*0010*/ 	.word	0x00000000
	.align		4
        /*0014*/ 	.word	0xfffffffd
	.align		4
        /*0018*/ 	.word	0x00000000
	.align		4
        /*001c*/ 	.word	0xfffffffc


//--------------------- .text.kernel              --------------------------
	.section	.text.kernel,"ax",@progbits
	.align	128
        .global         kernel
        .type           kernel,@function
        .size           kernel,(.L_x_5 - kernel)
        .other          kernel,@"STO_CUDA_ENTRY STV_DEFAULT"
kernel:
.text.kernel:
[----:B------:R-:W-:Y:S08]  /*0000*/  LDC R1, c[0x0][0x37c] ;  /* 0x0000df00ff017b82 */ /* 0x000ff00000000800 */
[----:B------:R-:W0:Y:S01]  /*0010*/  LDC.64 R2, c[0x0][0x388] ;  /* 0x0000e200ff027b82 */ /* 0x000e220000000a00 */
[----:B------:R-:W0:Y:S07]  /*0020*/  LDCU.64 UR6, c[0x0][0x358] ;  /* 0x00006b00ff0677ac */ /* 0x000e2e0008000a00 */
[----:B------:R-:W1:Y:S01]  /*0030*/  LDC.64 R4, c[0x0][0x388] ;  /* 0x0000e200ff047b82 */ /* 0x000e620000000a00 */
[----:B0-----:R-:W2:Y:S01]  /*0040*/  LDG.E R2, desc[UR6][R2.64] ;  /* 0x0000000602027981 */ /* 0x001ea2000c1e1900 */
[----:B------:R-:W0:Y:S01]  /*0050*/  S2R R0, SR_TID.X ;  /* 0x0000000000007919 */ /* 0x000e220000002100 */
[----:B------:R-:W3:Y:S01]  /*0060*/  S2R R9, SR_TID.Z ;  /* 0x0000000000097919 */ /* 0x000ee20000002300 */
[----:B------:R-:W4:Y:S01]  /*0070*/  LDCU UR8, c[0x0][0x360] ;  /* 0x00006c00ff0877ac */ /* 0x000f220008000800 */
[----:B------:R-:W4:Y:S01]  /*0080*/  LDCU UR4, c[0x0][0x364] ;  /* 0x00006c80ff0477ac */ /* 0x000f220008000800 */
[----:B--2---:R-:W-:-:S04]  /*0090*/  IMAD.SHL.U32 R7, R2, 0x2, RZ ;  /* 0x0000000202077824 */ /* 0x004fc800078e00ff */
[----:B-1----:R-:W-:-:S06]  /*00a0*/  IMAD.WIDE.U32 R4, R7, 0x4, R4 ;  /* 0x0000000407047825 */ /* 0x002fcc00078e0004 */
[----:B------:R1:W2:Y:S01]  /*00b0*/  LDG.E R4, desc[UR6][R4.64+0x4] ;  /* 0x0000040604047981 */ /* 0x0002a2000c1e1900 */
[----:B----4-:R-:W-:Y:S01]  /*00c0*/  UIMAD UR4, UR8, UR4, URZ ;  /* 0x00000004080472a4 */ /* 0x010fe2000f8e02ff */
[----:B------:R-:W-:Y:S01]  /*00d0*/  BSSY.RECONVERGENT B0, `(.L_x_0) ;  /* 0x000000e000007945 */ /* 0x000fe20003800200 */
[----:B------:R-:W4:Y:S01]  /*00e0*/  LDCU UR5, c[0x0][0x368] ;  /* 0x00006d00ff0577ac */ /* 0x000f220008000800 */
[----:B------:R-:W0:Y:S01]  /*00f0*/  S2R R7, SR_TID.Y ;  /* 0x0000000000077919 */ /* 0x000e220000002200 */
[----:B-1----:R-:W-:Y:S02]  /*0100*/  IMAD.MOV.U32 R5, RZ, RZ, RZ ;  /* 0x000000ffff057224 */ /* 0x002fe400078e00ff */
[----:B0-----:R-:W-:-:S04]  /*0110*/  IMAD R0, R7, UR8, R0 ;  /* 0x0000000807007c24 */ /* 0x001fc8000f8e0200 */
[----:B---3--:R-:W-:Y:S01]  /*0120*/  IMAD R7, R9, UR4, R0 ;  /* 0x0000000409077c24 */ /* 0x008fe2000f8e0200 */
[----:B----4-:R-:W-:-:S04]  /*0130*/  UIMAD UR4, UR4, UR5, URZ ;  /* 0x00000005040472a4 */ /* 0x010fc8000f8e02ff */
[----:B--2---:R-:W-:Y:S02]  /*0140*/  ISETP.GE.U32.AND P1, PT, R7, R4, PT ;  /* 0x000000040700720c */ /* 0x004fe40003f26070 */
[----:B------:R-:W-:-:S04]  /*0150*/  ISETP.NE.AND P0, PT, R4, RZ, PT ;  /* 0x000000ff0400720c */ /* 0x000fc80003f05270 */
[----:B------:R-:W-:-:S07]  /*0160*/  ISETP.NE.OR P0, PT, R7, RZ, !P0 ;  /* 0x000000ff0700720c */ /* 0x000fce0004705670 */
[----:B------:R-:W-:Y:S06]  /*0170*/  @P1 BRA `(.L_x_1) ;  /* 0x00000000000c1947 */ /* 0x000fec0003800000 */
[----:B------:R-:W0:Y:S02]  /*0180*/  LDC.64 R2, c[0x0][0x380] ;  /* 0x0000e000ff027b82 */ /* 0x000e240000000a00 */
[----:B0-----:R-:W-:-:S05]  /*0190*/  IMAD.WIDE.U32 R2, R7, 0x4, R2 ;  /* 0x0000000407027825 */ /* 0x001fca00078e0002 */
[----:B------:R0:W5:Y:S02]  /*01a0*/  LDG.E R5, desc[UR6][R2.64] ;  /* 0x0000000602057981 */ /* 0x000164000c1e1900 */
.L_x_1:
[----:B------:R-:W-:Y:S05]  /*01b0*/  BSYNC.RECONVERGENT B0 ;  /* 0x0000000000007941 */ /* 0x000fea0003800200 */
.L_x_0:
[----:B------:R-:W-:-:S09]  /*01c0*/  UISETP.GE.U32.AND UP0, UPT, UR4, 0x2, UPT ;  /* 0x000000020400788c */ /* 0x000fd2000bf06070 */
[----:B------:R-:W-:Y:S05]  /*01d0*/  BRA.U !UP0, `(.L_x_2) ;  /* 0x0000000108247547 */ /* 0x000fea000b800000 */
[----:B------:R-:W-:-:S04]  /*01e0*/  UISETP.LT.U32.AND UP0, UPT, UR4, 0x20, UPT ;  /* 0x000000200400788c */ /* 0x000fc8000bf01070 */
[----:B------:R-:W-:-:S06]  /*01f0*/  USEL UR5, UR4, 0x20, UP0 ;  /* 0x0000002004057887 */ /* 0x000fcc0008000000 */
[----:B------:R-:W-:-:S07]  /*0200*/  MOV R0, UR5 ;  /* 0x0000000500007c02 */ /* 0x000fce0008000f00 */
.L_x_3:
[----:B0-----:R-:W-:Y:S02]  /*0210*/  SHF.R.U32.HI R2, RZ, 0x1, R0 ;  /* 0x00000001ff027819 */ /* 0x001fe40000011600 */
[----:B------:R-:W-:Y:S02]  /*0220*/  ISETP.GT.U32.AND P1, PT, R0, 0x3, PT ;  /* 0x000000030000780c */ /* 0x000fe40003f24070 */
[----:B------:R-:W-:Y:S01]  /*0230*/  MOV R0, R2 ;  /* 0x0000000200007202 */ /* 0x000fe20000000f00 */
[----:B-----5:R-:W0:Y:S02]  /*0240*/  SHFL.DOWN PT, R4, R5, R2, 0x1f ;  /* 0x08001f0205047589 */ /* 0x020e2400000e0000 */
[----:B0-----:R-:W-:-:S08]  /*0250*/  FADD R5, R4, R5 ;  /* 0x0000000504057221 */ /* 0x001fd00000000000 */
[----:B------:R-:W-:Y:S05]  /*0260*/  @P1 BRA `(.L_x_3) ;  /* 0xfffffffc00e81947 */ /* 0x000fea000383ffff */
.L_x_2:
[----:B------:R-:W-:Y:S05]  /*0270*/  @P0 EXIT ;  /* 0x000000000000094d */ /* 0x000fea0003800000 */
[----:B0-----:R-:W0:Y:S02]  /*0280*/  LDC.64 R2, c[0x0][0x380] ;  /* 0x0000e000ff027b82 */ /* 0x001e240000000a00 */
[----:B0----5:R-:W-:Y:S01]  /*0290*/  STG.E desc[UR6][R2.64], R5 ;  /* 0x0000000502007986 */ /* 0x021fe2000c101906 */
[----:B------:R-:W-:Y:S05]  /*02a0*/  EXIT ;  /* 0x000000000000794d */ /* 0x000fea0003800000 */
.L_x_4:
[----:B------:R-:W-:-:S00]  /*02b0*/  BRA `(.L_x_4) ;  /* 0xfffffffc00fc7947 */ /* 0x000fc0000383ffff */
[----:B------:R-:W-:-:S00]  /*02c0*/  NOP ;  /* 0x0000000000007918 */ /* 0x000fc00000000000 */
        /* <DEDUP_REMOVED lines=11> */
.L_x_5:


//--------------------- .nv.shared.reserved.0     --------------------------
	.section	.nv.shared.reserved.0,"aw",@nobits
	.weak		__nv_reservedSMEM_offset_0_alias
	.size		__nv_reservedSMEM_offset_0_alias, 0, 64
	.other		__nv_reservedSMEM_offset_0_alias,@"STO_CUDA_RESERVED_SHARED STV_DEFAULT"
__nv_reservedSMEM_offset_0_alias:
	.zero		0
	.zero		64


//--------------------- .nv.constant0.kernel      --------------------------
	.section	.nv.constant0.kernel,"a",@progbits
	.sectionflags	@""
	.align	4
.nv.constant0.kernel:
	.zero		912


//--------------------- SYMBOLS --------------------------

	.type		.nv.reservedSmem.offset0,@object
	.size		.nv.reservedSmem.offset0,0x4
